//
// Generated by NVIDIA NVVM Compiler
//
// Compiler Build ID: CL-36424714
// Cuda compilation tools, release 13.0, V13.0.88
// Based on NVVM 20.0.0
//

.version 9.0
.target sm_100
.address_size 64

	// .globl	_Z6kernelPi

.visible .entry _Z6kernelPi(
	.param .u64 .ptr .align 1 _Z6kernelPi_param_0
)
{
	.reg .pred 	%p<2>;
	.reg .b32 	%r<6>;
	.reg .b64 	%rd<7>;

	ld.param.u64 	%rd1, [_Z6kernelPi_param_0];
	mov.u32 	%r1, %tid.x;
	setp.ne.s32 	%p1, %r1, 0;
	@%p1 bra 	$L__BB0_2;
	cvta.to.global.u64 	%rd2, %rd1;
	ld.global.u32 	%r2, [%rd2+12];
	ld.global.u32 	%r3, [%rd2+16];
	mul.wide.s32 	%rd3, %r2, 4;
	add.s64 	%rd4, %rd2, %rd3;
	ld.global.u32 	%r4, [%rd4];
	mul.wide.s32 	%rd5, %r3, 4;
	add.s64 	%rd6, %rd2, %rd5;
	ld.global.u32 	%r5, [%rd6];
	st.global.u32 	[%rd4], %r5;
	st.global.u32 	[%rd6], %r4;
$L__BB0_2:
	ret;

}


// ===== COMPILED SASS (sm_100) =====

	.target	sm_100

	.elftype	@"ET_EXEC"


//--------------------- .note.nv.tkinfo           --------------------------
	.section	.note.nv.tkinfo,"",@"SHT_NOTE"
	.sectionflags	@"SHF_NOTE_NV_TKINFO"
	.tkinfo
        /*0018*/ 	.word	0x00000002
        /*0030*/ 	.string	""
        /*0030*/ 	.string	"ptxas"
        /*0030*/ 	.string	"Cuda compilation tools, release 13.0, V13.0.88"
        /*0030*/ 	.string	"Build cuda_13.0.r13.0/compiler.36424714_0"
        /*0030*/ 	.string	"-arch sm_100 -m 64 "



//--------------------- .note.nv.cuinfo           --------------------------
	.section	.note.nv.cuinfo,"",@"SHT_NOTE"
	.sectionflags	@"SHF_NOTE_NV_CUINFO"
        /*0018*/ 	.short	0x0002
        /*001a*/ 	.short	0x0064
        /*001c*/ 	.short	0x0082
	.zero		2


//--------------------- .nv.info                  --------------------------
	.section	.nv.info,"",@"SHT_CUDA_INFO"
	.align	4


	//----- nvinfo : EIATTR_REGCOUNT
	.align		4
        /*0000*/ 	.byte	0x04, 0x2f
        /*0002*/ 	.short	(.L_1 - .L_0)
	.align		4
.L_0:
        /*0004*/ 	.word	index@(_Z6kernelPi)
        /*0008*/ 	.word	0x0000000e


	//----- nvinfo : EIATTR_FRAME_SIZE
	.align		4
.L_1:
        /*000c*/ 	.byte	0x04, 0x11
        /*000e*/ 	.short	(.L_3 - .L_2)
	.align		4
.L_2:
        /*0010*/ 	.word	index@(_Z6kernelPi)
        /*0014*/ 	.word	0x00000000


	//----- nvinfo : EIATTR_MIN_STACK_SIZE
	.align		4
.L_3:
        /*0018*/ 	.byte	0x04, 0x12
        /*001a*/ 	.short	(.L_5 - .L_4)
	.align		4
.L_4:
        /*001c*/ 	.word	index@(_Z6kernelPi)
        /*0020*/ 	.word	0x00000000
.L_5:


//--------------------- .nv.compat                --------------------------
	.section	.nv.compat,"",@"SHT_CUDA_COMPAT_INFO"
	.align	4
        /*0000*/ 	.byte	0x02, 0x09, 0x00, 0x00, 0x02, 0x02, 0x01, 0x00, 0x02, 0x05, 0x05, 0x00, 0x03, 0x07, 0x01, 0x01
        /*0010*/ 	.byte	0x02, 0x03, 0x00, 0x00, 0x02, 0x06, 0x01, 0x00, 0x04, 0x0b, 0x08, 0x00, 0x09, 0x00, 0x00, 0x00
        /*0020*/ 	.byte	0x00, 0x00, 0x00, 0x00


//--------------------- .nv.info._Z6kernelPi      --------------------------
	.section	.nv.info._Z6kernelPi,"",@"SHT_CUDA_INFO"
	.sectionflags	@""
	.align	4


	//----- nvinfo : EIATTR_CUDA_API_VERSION
	.align		4
        /*0000*/ 	.byte	0x04, 0x37
        /*0002*/ 	.short	(.L_7 - .L_6)
.L_6:
        /*0004*/ 	.word	0x00000082


	//----- nvinfo : EIATTR_KPARAM_INFO
	.align		4
.L_7:
        /*0008*/ 	.byte	0x04, 0x17
        /*000a*/ 	.short	(.L_9 - .L_8)
.L_8:
        /*000c*/ 	.word	0x00000000
        /*0010*/ 	.short	0x0000
        /*0012*/ 	.short	0x0000
        /*0014*/ 	.byte	0x00, 0xf5, 0x21, 0x00


	//----- nvinfo : EIATTR_SPARSE_MMA_MASK
	.align		4
.L_9:
        /*0018*/ 	.byte	0x03, 0x50
        /*001a*/ 	.short	0x0000


	//----- nvinfo : EIATTR_MAXREG_COUNT
	.align		4
        /*001c*/ 	.byte	0x03, 0x1b
        /*001e*/ 	.short	0x00ff


	//----- nvinfo : EIATTR_MERCURY_ISA_VERSION
	.align		4
        /*0020*/ 	.byte	0x03, 0x5f
        /*0022*/ 	.short	0x0101


	//----- nvinfo : EIATTR_VRC_CTA_INIT_COUNT
	.align		4
        /*0024*/ 	.byte	0x02, 0x4a
	.zero		1
	.zero		1


	//----- nvinfo : EIATTR_EXIT_INSTR_OFFSETS
	.align		4
        /*0028*/ 	.byte	0x04, 0x1c
        /*002a*/ 	.short	(.L_11 - .L_10)


	//   ....[0]....
.L_10:
        /*002c*/ 	.word	0x00000030


	//   ....[1]....
        /*0030*/ 	.word	0x000000f0


	//----- nvinfo : EIATTR_CBANK_PARAM_SIZE
	.align		4
.L_11:
        /*0034*/ 	.byte	0x03, 0x19
        /*0036*/ 	.short	0x0008


	//----- nvinfo : EIATTR_PARAM_CBANK
	.align		4
        /*0038*/ 	.byte	0x04, 0x0a
        /*003a*/ 	.short	(.L_13 - .L_12)
	.align		4
.L_12:
        /*003c*/ 	.word	index@(.nv.constant0._Z6kernelPi)
        /*0040*/ 	.short	0x0380
        /*0042*/ 	.short	0x0008


	//----- nvinfo : EIATTR_SW_WAR
	.align		4
.L_13:
        /*0044*/ 	.byte	0x04, 0x36
        /*0046*/ 	.short	(.L_15 - .L_14)
.L_14:
        /*0048*/ 	.word	0x00000008
.L_15:


//--------------------- .nv.callgraph             --------------------------
	.section	.nv.callgraph,"",@"SHT_CUDA_CALLGRAPH"
	.align	4
	.sectionentsize	8
	.align		4
        /*0000*/ 	.word	0x00000000
	.align		4
        /*0004*/ 	.word	0xffffffff
	.align		4
        /*0008*/ 	.word	0x00000000
	.align		4
        /*000c*/ 	.word	0xfffffffe
	.align		4
        /*0010*/ 	.word	0x00000000
	.align		4
        /*0014*/ 	.word	0xfffffffd
	.align		4
        /*0018*/ 	.word	0x00000000
	.align		4
        /*001c*/ 	.word	0xfffffffc


//--------------------- .text._Z6kernelPi         --------------------------
	.section	.text._Z6kernelPi,"ax",@progbits
	.align	128
        .global         _Z6kernelPi
        .type           _Z6kernelPi,@function
        .size           _Z6kernelPi,(.L_x_1 - _Z6kernelPi)
        .other          _Z6kernelPi,@"STO_CUDA_ENTRY STV_DEFAULT"
_Z6kernelPi:
.text._Z6kernelPi:
[----:B------:R-:W-:Y:S01]  /*0000*/  LDC R1, c[0x0][0x37c] ;  /* 0x0000df00ff017b82 */ /* 0x000fe20000000800 */
[----:B------:R-:W0:Y:S02]  /*0010*/  S2R R0, SR_TID.X ;  /* 0x0000000000007919 */ /* 0x000e240000002100 */
[----:B0-----:R-:W-:-:S13]  /*0020*/  ISETP.NE.AND P0, PT, R0, RZ, PT ;  /* 0x000000ff0000720c */ /* 0x001fda0003f05270 */
[----:B------:R-:W-:Y:S05]  /*0030*/  @P0 EXIT ;  /* 0x000000000000094d */ /* 0x000fea0003800000 */
[----:B------:R-:W0:Y:S01]  /*0040*/  LDC.64 R6, c[0x0][0x380] ;  /* 0x0000e000ff067b82 */ /* 0x000e220000000a00 */
[----:B------:R-:W0:Y:S07]  /*0050*/  LDCU.64 UR4, c[0x0][0x358] ;  /* 0x00006b00ff0477ac */ /* 0x000e2e0008000a00 */
[----:B------:R-:W1:Y:S01]  /*0060*/  LDC.64 R2, c[0x0][0x380] ;  /* 0x0000e000ff027b82 */ /* 0x000e620000000a00 */
[----:B0-----:R-:W1:Y:S04]  /*0070*/  LDG.E R5, desc[UR4][R6.64+0x10] ;  /* 0x0000100406057981 */ /* 0x001e68000c1e1900 */
[----:B------:R-:W2:Y:S01]  /*0080*/  LDG.E R9, desc[UR4][R6.64+0xc] ;  /* 0x00000c0406097981 */ /* 0x000ea2000c1e1900 */
[----:B-1----:R-:W-:-:S04]  /*0090*/  IMAD.WIDE R4, R5, 0x4, R2 ;  /* 0x0000000405047825 */ /* 0x002fc800078e0202 */
[----:B--2---:R-:W-:Y:S01]  /*00a0*/  IMAD.WIDE R2, R9, 0x4, R2 ;  /* 0x0000000409027825 */ /* 0x004fe200078e0202 */
[----:B------:R-:W2:Y:S04]  /*00b0*/  LDG.E R11, desc[UR4][R4.64] ;  /* 0x00000004040b7981 */ /* 0x000ea8000c1e1900 */
[----:B------:R-:W3:Y:S04]  /*00c0*/  LDG.E R9, desc[UR4][R2.64] ;  /* 0x0000000402097981 */ /* 0x000ee8000c1e1900 */
[----:B--2---:R-:W-:Y:S04]  /*00d0*/  STG.E desc[UR4][R2.64], R11 ;  /* 0x0000000b02007986 */ /* 0x004fe8000c101904 */
[----:B---3--:R-:W-:Y:S01]  /*00e0*/  STG.E desc[UR4][R4.64], R9 ;  /* 0x0000000904007986 */ /* 0x008fe2000c101904 */
[----:B------:R-:W-:Y:S05]  /*00f0*/  EXIT ;  /* 0x000000000000794d */ /* 0x000fea0003800000 */
.L_x_0:
[----:B------:R-:W-:-:S00]  /*0100*/  BRA `(.L_x_0) ;  /* 0xfffffffc00fc7947 */ /* 0x000fc0000383ffff */
[----:B------:R-:W-:-:S00]  /*0110*/  NOP ;  /* 0x0000000000007918 */ /* 0x000fc00000000000 */
        /* <DEDUP_REMOVED lines=14> */
.L_x_1:


//--------------------- .nv.shared.reserved.0     --------------------------
	.section	.nv.shared.reserved.0,"aw",@nobits
	.weak		__nv_reservedSMEM_offset_0_alias
	.size		__nv_reservedSMEM_offset_0_alias, 0, 64
	.other		__nv_reservedSMEM_offset_0_alias,@"STO_CUDA_RESERVED_SHARED STV_DEFAULT"
__nv_reservedSMEM_offset_0_alias:
	.zero		0
	.zero		64


//--------------------- .nv.constant0._Z6kernelPi --------------------------
	.section	.nv.constant0._Z6kernelPi,"a",@progbits
	.sectionflags	@""
	.align	4
.nv.constant0._Z6kernelPi:
	.zero		904


//--------------------- SYMBOLS --------------------------

	.type		.nv.reservedSmem.offset0,@object
	.size		.nv.reservedSmem.offset0,0x4
